.version 3.1
.target sm_20
.global .f32  gf;
.global .f64  gd;

.entry main {
   .reg .f32 a, b, c;
   .reg .f64 d, e, f;

   ld.global.f32   b, [gf];
   ld.global.f32   c, [gf + 4];
   fma.rn.f32.ftz  a, b, 45.0, c;
   st.global.f32   [gf], a;
L1:
   ld.global.f32   b, [gf];
   ld.global.f32   c, [gf + 4];
   fma.rz.f32      a, 3.0, b, c;
   st.global.f32   [gf], a;

L2:
   ld.global.f32   b, [gf];
   fma.rm.ftz.f32  a, b, 4.0, c;
   st.global.f32   [gf], a;

L3:
   ld.global.f32   b, [gf];
   neg.f32         b, b;
   fma.rp.f32.ftz  a, b, 4.0, c;
   st.global.f32   [gf], a;

L4:
   ld.global.f64   e, [gd];
   ld.global.f64   f, [gd + 8];
   fma.f64.rz      d, e, f, 55.55;
   st.global.f64   [gd], d;

L5:
   fma.f64.rp      d, e, f, 66.95455;
   st.global.f64   [gd + 16], d;
L6:
   exit;
}


// ===== COMPILED SASS (sm_100) =====

	.target	sm_100

	.elftype	@"ET_EXEC"


//--------------------- .note.nv.tkinfo           --------------------------
	.section	.note.nv.tkinfo,"",@"SHT_NOTE"
	.sectionflags	@"SHF_NOTE_NV_TKINFO"
	.tkinfo
        /*0018*/ 	.word	0x00000002
        /*0030*/ 	.string	""
        /*0030*/ 	.string	"ptxas"
        /*0030*/ 	.string	"Cuda compilation tools, release 13.0, V13.0.88"
        /*0030*/ 	.string	"Build cuda_13.0.r13.0/compiler.36424714_0"
        /*0030*/ 	.string	"-arch sm_100 "



//--------------------- .note.nv.cuinfo           --------------------------
	.section	.note.nv.cuinfo,"",@"SHT_NOTE"
	.sectionflags	@"SHF_NOTE_NV_CUINFO"
        /*0018*/ 	.short	0x0002
        /*001a*/ 	.short	0x0014
        /*001c*/ 	.short	0x0082
	.zero		2


//--------------------- .nv.info                  --------------------------
	.section	.nv.info,"",@"SHT_CUDA_INFO"
	.align	4


	//----- nvinfo : EIATTR_REGCOUNT
	.align		4
        /*0000*/ 	.byte	0x04, 0x2f
        /*0002*/ 	.short	(.L_3 - .L_2)
	.align		4
.L_2:
        /*0004*/ 	.word	index@(main)
        /*0008*/ 	.word	0x00000012


	//----- nvinfo : EIATTR_FRAME_SIZE
	.align		4
.L_3:
        /*000c*/ 	.byte	0x04, 0x11
        /*000e*/ 	.short	(.L_5 - .L_4)
	.align		4
.L_4:
        /*0010*/ 	.word	index@(main)
        /*0014*/ 	.word	0x00000000


	//----- nvinfo : EIATTR_MIN_STACK_SIZE
	.align		4
.L_5:
        /*0018*/ 	.byte	0x04, 0x12
        /*001a*/ 	.short	(.L_7 - .L_6)
	.align		4
.L_6:
        /*001c*/ 	.word	index@(main)
        /*0020*/ 	.word	0x00000000
.L_7:


//--------------------- .nv.compat                --------------------------
	.section	.nv.compat,"",@"SHT_CUDA_COMPAT_INFO"
	.align	4
        /*0000*/ 	.byte	0x02, 0x09, 0x00, 0x00, 0x02, 0x02, 0x01, 0x00, 0x02, 0x05, 0x05, 0x00, 0x03, 0x07, 0x01, 0x01
        /*0010*/ 	.byte	0x02, 0x03, 0x00, 0x00, 0x02, 0x06, 0x01, 0x00, 0x04, 0x0b, 0x08, 0x00, 0x01, 0x00, 0x00, 0x00
        /*0020*/ 	.byte	0x00, 0x00, 0x00, 0x00


//--------------------- .nv.info.main             --------------------------
	.section	.nv.info.main,"",@"SHT_CUDA_INFO"
	.sectionflags	@""
	.align	4


	//----- nvinfo : EIATTR_CUDA_API_VERSION
	.align		4
        /*0000*/ 	.byte	0x04, 0x37
        /*0002*/ 	.short	(.L_9 - .L_8)
.L_8:
        /*0004*/ 	.word	0x00000082


	//----- nvinfo : EIATTR_SPARSE_MMA_MASK
	.align		4
.L_9:
        /*0008*/ 	.byte	0x03, 0x50
        /*000a*/ 	.short	0x0000


	//----- nvinfo : EIATTR_MAXREG_COUNT
	.align		4
        /*000c*/ 	.byte	0x03, 0x1b
        /*000e*/ 	.short	0x00ff


	//----- nvinfo : EIATTR_MERCURY_ISA_VERSION
	.align		4
        /*0010*/ 	.byte	0x03, 0x5f
        /*0012*/ 	.short	0x0101


	//----- nvinfo : EIATTR_VRC_CTA_INIT_COUNT
	.align		4
        /*0014*/ 	.byte	0x02, 0x4a
	.zero		1
	.zero		1


	//----- nvinfo : EIATTR_EXIT_INSTR_OFFSETS
	.align		4
        /*0018*/ 	.byte	0x04, 0x1c
        /*001a*/ 	.short	(.L_11 - .L_10)


	//   ....[0]....
.L_10:
        /*001c*/ 	.word	0x00000170


	//----- nvinfo : EIATTR_SW_WAR
	.align		4
.L_11:
        /*0020*/ 	.byte	0x04, 0x36
        /*0022*/ 	.short	(.L_13 - .L_12)
.L_12:
        /*0024*/ 	.word	0x00000008
.L_13:


//--------------------- .nv.callgraph             --------------------------
	.section	.nv.callgraph,"",@"SHT_CUDA_CALLGRAPH"
	.align	4
	.sectionentsize	8
	.align		4
        /*0000*/ 	.word	0x00000000
	.align		4
        /*0004*/ 	.word	0xffffffff
	.align		4
        /*0008*/ 	.word	0x00000000
	.align		4
        /*000c*/ 	.word	0xfffffffe
	.align		4
        /*0010*/ 	.word	0x00000000
	.align		4
        /*0014*/ 	.word	0xfffffffd
	.align		4
        /*0018*/ 	.word	0x00000000
	.align		4
        /*001c*/ 	.word	0xfffffffc


//--------------------- .nv.constant4             --------------------------
	.section	.nv.constant4,"a",@progbits
	.align	8
	.align		8
.nv.constant4:
        /*0000*/ 	.dword	gf
	.align		8
        /*0008*/ 	.dword	gd


//--------------------- .text.main                --------------------------
	.section	.text.main,"ax",@progbits
	.align	128
.text.main:
        .type           main,@function
        .size           main,(.L_x_1 - main)
        .other          main,@"STO_CUDA_ENTRY STV_DEFAULT"
main:
[----:B------:R-:W-:Y:S08]  /*0000*/  LDC R1, c[0x0][0x37c] ;  /* 0x0000df00ff017b82 */ /* 0x000ff00000000800 */
[----:B------:R-:W0:Y:S01]  /*0010*/  LDC.64 R2, c[0x4][RZ] ;  /* 0x01000000ff027b82 */ /* 0x000e220000000a00 */
[----:B------:R-:W0:Y:S02]  /*0020*/  LDCU.64 UR4, c[0x0][0x358] ;  /* 0x00006b00ff0477ac */ /* 0x000e240008000a00 */
[----:B0-----:R-:W2:Y:S04]  /*0030*/  LDG.E R0, desc[UR4][R2.64] ;  /* 0x0000000402007981 */ /* 0x001ea8000c1e1900 */
[----:B------:R-:W2:Y:S04]  /*0040*/  LDG.E R7, desc[UR4][R2.64+0x4] ;  /* 0x0000040402077981 */ /* 0x000ea8000c1e1900 */
[----:B------:R-:W3:Y:S01]  /*0050*/  LDG.E R6, desc[UR4][R2.64+0x4] ;  /* 0x0000040402067981 */ /* 0x000ee2000c1e1900 */
[----:B------:R-:W0:Y:S01]  /*0060*/  LDC.64 R4, c[0x4][0x8] ;  /* 0x01000200ff047b82 */ /* 0x000e220000000a00 */
[----:B--2---:R-:W-:-:S04]  /*0070*/  FFMA.FTZ R13, R0, 45, R7 ;  /* 0x42340000000d7823 */ /* 0x004fc80000010007 */
[--C-:B---3--:R-:W-:Y:S01]  /*0080*/  FFMA.RZ R7, R13, 3, R6.reuse ;  /* 0x404000000d077823 */ /* 0x108fe2000000c006 */
[----:B------:R-:W-:Y:S03]  /*0090*/  STG.E desc[UR4][R2.64], R13 ;  /* 0x0000000d02007986 */ /* 0x000fe6000c101904 */
[----:B------:R-:W-:-:S04]  /*00a0*/  FFMA.FTZ.RM R7, R7, 4, R6 ;  /* 0x4080000007077823 */ /* 0x000fc80000014006 */
[----:B------:R-:W-:-:S05]  /*00b0*/  FFMA.FTZ.RP R15, -R7, 4, R6 ;  /* 0x40800000070f7823 */ /* 0x000fca0000018106 */
[----:B------:R-:W-:Y:S04]  /*00c0*/  STG.E desc[UR4][R2.64], R15 ;  /* 0x0000000f02007986 */ /* 0x000fe8000c101904 */
[----:B0-----:R-:W2:Y:S04]  /*00d0*/  LDG.E.64 R6, desc[UR4][R4.64] ;  /* 0x0000000404067981 */ /* 0x001ea8000c1e1b00 */
[----:B------:R-:W2:Y:S01]  /*00e0*/  LDG.E.64 R8, desc[UR4][R4.64+0x8] ;  /* 0x0000080404087981 */ /* 0x000ea2000c1e1b00 */
[----:B------:R-:W-:Y:S01]  /*00f0*/  UMOV UR6, 0x66666666 ;  /* 0x6666666600067882 */ /* 0x000fe20000000000 */
[----:B------:R-:W-:Y:S01]  /*0100*/  UMOV UR7, 0x404bc666 ;  /* 0x404bc66600077882 */ /* 0x000fe20000000000 */
[----:B------:R-:W-:Y:S01]  /*0110*/  UMOV UR8, 0x58e21965 ;  /* 0x58e2196500087882 */ /* 0x000fe20000000000 */
[----:B------:R-:W-:Y:S01]  /*0120*/  UMOV UR9, 0x4050bd17 ;  /* 0x4050bd1700097882 */ /* 0x000fe20000000000 */
[----:B--2---:R-:W-:-:S02]  /*0130*/  DFMA.RZ R10, R6, R8, UR6 ;  /* 0x00000006060a7e2b */ /* 0x004fc4000800c008 */
[----:B------:R-:W-:-:S05]  /*0140*/  DFMA.RP R6, R6, R8, UR8 ;  /* 0x0000000806067e2b */ /* 0x000fca0008008008 */
[----:B------:R-:W-:Y:S04]  /*0150*/  STG.E.64 desc[UR4][R4.64], R10 ;  /* 0x0000000a04007986 */ /* 0x000fe8000c101b04 */
[----:B------:R-:W-:Y:S01]  /*0160*/  STG.E.64 desc[UR4][R4.64+0x10], R6 ;  /* 0x0000100604007986 */ /* 0x000fe2000c101b04 */
[----:B------:R-:W-:Y:S05]  /*0170*/  EXIT ;  /* 0x000000000000794d */ /* 0x000fea0003800000 */
.L_x_0:
[----:B------:R-:W-:-:S00]  /*0180*/  BRA `(.L_x_0) ;  /* 0xfffffffc00fc7947 */ /* 0x000fc0000383ffff */
[----:B------:R-:W-:-:S00]  /*0190*/  NOP ;  /* 0x0000000000007918 */ /* 0x000fc00000000000 */
        /* <DEDUP_REMOVED lines=14> */
.L_x_1:


//--------------------- .nv.shared.reserved.0     --------------------------
	.section	.nv.shared.reserved.0,"aw",@nobits
	.weak		__nv_reservedSMEM_offset_0_alias
	.size		__nv_reservedSMEM_offset_0_alias, 0, 64
	.other		__nv_reservedSMEM_offset_0_alias,@"STO_CUDA_RESERVED_SHARED STV_DEFAULT"
__nv_reservedSMEM_offset_0_alias:
	.zero		0
	.zero		64


//--------------------- .nv.global                --------------------------
	.section	.nv.global,"aw",@nobits
	.align	8
.nv.global:
	.type		gd,@object
	.size		gd,(gf - gd)
gd:
	.zero		8
	.type		gf,@object
	.size		gf,(.L_0 - gf)
gf:
	.zero		4
.L_0:


//--------------------- .nv.constant0.main        --------------------------
	.section	.nv.constant0.main,"a",@progbits
	.sectionflags	@""
	.align	4
.nv.constant0.main:
	.zero		896


//--------------------- SYMBOLS --------------------------

	.type		.nv.reservedSmem.offset0,@object
	.size		.nv.reservedSmem.offset0,0x4
